//
// Generated by NVIDIA NVVM Compiler
//
// Compiler Build ID: CL-36424714
// Cuda compilation tools, release 13.0, V13.0.88
// Based on NVVM 20.0.0
//

.version 9.0
.target sm_100
.address_size 64

	// .globl	_Z4CopyPcS_Pii

.visible .entry _Z4CopyPcS_Pii(
	.param .u64 .ptr .align 1 _Z4CopyPcS_Pii_param_0,
	.param .u64 .ptr .align 1 _Z4CopyPcS_Pii_param_1,
	.param .u64 .ptr .align 1 _Z4CopyPcS_Pii_param_2,
	.param .u32 _Z4CopyPcS_Pii_param_3
)
{
	.reg .pred 	%p<6>;
	.reg .b16 	%rs<6>;
	.reg .b32 	%r<26>;
	.reg .b64 	%rd<33>;

	ld.param.u64 	%rd11, [_Z4CopyPcS_Pii_param_0];
	ld.param.u64 	%rd12, [_Z4CopyPcS_Pii_param_1];
	ld.param.u64 	%rd10, [_Z4CopyPcS_Pii_param_2];
	ld.param.u32 	%r14, [_Z4CopyPcS_Pii_param_3];
	cvta.to.global.u64 	%rd1, %rd12;
	cvta.to.global.u64 	%rd2, %rd11;
	mov.u32 	%r1, %tid.x;
	sub.s32 	%r2, %r14, %r1;
	setp.lt.s32 	%p1, %r2, 1;
	@%p1 bra 	$L__BB0_7;
	cvta.to.global.u64 	%rd13, %rd10;
	mul.wide.u32 	%rd14, %r1, 4;
	add.s64 	%rd3, %rd13, %rd14;
	and.b32  	%r3, %r2, 3;
	sub.s32 	%r16, %r1, %r14;
	setp.gt.u32 	%p2, %r16, -4;
	mov.b32 	%r25, 0;
	@%p2 bra 	$L__BB0_4;
	and.b32  	%r25, %r2, 2147483644;
	neg.s32 	%r22, %r25;
	add.s64 	%rd4, %rd2, 3;
	mov.b64 	%rd31, 0;
$L__BB0_3:
	cvt.u32.u64 	%r17, %rd31;
	add.s64 	%rd16, %rd4, %rd31;
	ld.global.u8 	%rs1, [%rd16+-3];
	ld.global.u32 	%r18, [%rd3];
	add.s32 	%r19, %r18, %r17;
	cvt.s64.s32 	%rd17, %r19;
	add.s64 	%rd18, %rd1, %rd17;
	st.global.u8 	[%rd18], %rs1;
	ld.global.u8 	%rs2, [%rd16+-2];
	ld.global.s32 	%rd19, [%rd3];
	add.s64 	%rd20, %rd31, %rd19;
	add.s64 	%rd21, %rd1, %rd20;
	st.global.u8 	[%rd21+1], %rs2;
	ld.global.u8 	%rs3, [%rd16+-1];
	ld.global.s32 	%rd22, [%rd3];
	add.s64 	%rd23, %rd31, %rd22;
	add.s64 	%rd24, %rd1, %rd23;
	st.global.u8 	[%rd24+2], %rs3;
	ld.global.u8 	%rs4, [%rd16];
	ld.global.s32 	%rd25, [%rd3];
	add.s64 	%rd26, %rd31, %rd25;
	add.s64 	%rd27, %rd1, %rd26;
	st.global.u8 	[%rd27+3], %rs4;
	add.s64 	%rd31, %rd31, 4;
	add.s32 	%r22, %r22, 4;
	setp.ne.s32 	%p3, %r22, 0;
	@%p3 bra 	$L__BB0_3;
$L__BB0_4:
	setp.eq.s32 	%p4, %r3, 0;
	@%p4 bra 	$L__BB0_7;
	cvt.u64.u32 	%rd28, %r25;
	add.s64 	%rd32, %rd2, %rd28;
	neg.s32 	%r24, %r3;
$L__BB0_6:
	.pragma "nounroll";
	ld.global.u8 	%rs5, [%rd32];
	ld.global.u32 	%r20, [%rd3];
	add.s32 	%r21, %r20, %r25;
	cvt.s64.s32 	%rd29, %r21;
	add.s64 	%rd30, %rd1, %rd29;
	st.global.u8 	[%rd30], %rs5;
	add.s32 	%r25, %r25, 1;
	add.s64 	%rd32, %rd32, 1;
	add.s32 	%r24, %r24, 1;
	setp.ne.s32 	%p5, %r24, 0;
	@%p5 bra 	$L__BB0_6;
$L__BB0_7:
	ret;

}


// ===== COMPILED SASS (sm_100) =====

	.target	sm_100

	.elftype	@"ET_EXEC"


//--------------------- .note.nv.tkinfo           --------------------------
	.section	.note.nv.tkinfo,"",@"SHT_NOTE"
	.sectionflags	@"SHF_NOTE_NV_TKINFO"
	.tkinfo
        /*0018*/ 	.word	0x00000002
        /*0030*/ 	.string	""
        /*0030*/ 	.string	"ptxas"
        /*0030*/ 	.string	"Cuda compilation tools, release 13.0, V13.0.88"
        /*0030*/ 	.string	"Build cuda_13.0.r13.0/compiler.36424714_0"
        /*0030*/ 	.string	"-arch sm_100 -m 64 "



//--------------------- .note.nv.cuinfo           --------------------------
	.section	.note.nv.cuinfo,"",@"SHT_NOTE"
	.sectionflags	@"SHF_NOTE_NV_CUINFO"
        /*0018*/ 	.short	0x0002
        /*001a*/ 	.short	0x0064
        /*001c*/ 	.short	0x0082
	.zero		2


//--------------------- .nv.info                  --------------------------
	.section	.nv.info,"",@"SHT_CUDA_INFO"
	.align	4


	//----- nvinfo : EIATTR_REGCOUNT
	.align		4
        /*0000*/ 	.byte	0x04, 0x2f
        /*0002*/ 	.short	(.L_1 - .L_0)
	.align		4
.L_0:
        /*0004*/ 	.word	index@(_Z4CopyPcS_Pii)
        /*0008*/ 	.word	0x0000001c


	//----- nvinfo : EIATTR_FRAME_SIZE
	.align		4
.L_1:
        /*000c*/ 	.byte	0x04, 0x11
        /*000e*/ 	.short	(.L_3 - .L_2)
	.align		4
.L_2:
        /*0010*/ 	.word	index@(_Z4CopyPcS_Pii)
        /*0014*/ 	.word	0x00000000


	//----- nvinfo : EIATTR_MIN_STACK_SIZE
	.align		4
.L_3:
        /*0018*/ 	.byte	0x04, 0x12
        /*001a*/ 	.short	(.L_5 - .L_4)
	.align		4
.L_4:
        /*001c*/ 	.word	index@(_Z4CopyPcS_Pii)
        /*0020*/ 	.word	0x00000000
.L_5:


//--------------------- .nv.compat                --------------------------
	.section	.nv.compat,"",@"SHT_CUDA_COMPAT_INFO"
	.align	4
        /*0000*/ 	.byte	0x02, 0x09, 0x00, 0x00, 0x02, 0x02, 0x01, 0x00, 0x02, 0x05, 0x05, 0x00, 0x03, 0x07, 0x01, 0x01
        /*0010*/ 	.byte	0x02, 0x03, 0x00, 0x00, 0x02, 0x06, 0x01, 0x00, 0x04, 0x0b, 0x08, 0x00, 0x09, 0x00, 0x00, 0x00
        /*0020*/ 	.byte	0x00, 0x00, 0x00, 0x00


//--------------------- .nv.info._Z4CopyPcS_Pii   --------------------------
	.section	.nv.info._Z4CopyPcS_Pii,"",@"SHT_CUDA_INFO"
	.sectionflags	@""
	.align	4


	//----- nvinfo : EIATTR_CUDA_API_VERSION
	.align		4
        /*0000*/ 	.byte	0x04, 0x37
        /*0002*/ 	.short	(.L_7 - .L_6)
.L_6:
        /*0004*/ 	.word	0x00000082


	//----- nvinfo : EIATTR_KPARAM_INFO
	.align		4
.L_7:
        /*0008*/ 	.byte	0x04, 0x17
        /*000a*/ 	.short	(.L_9 - .L_8)
.L_8:
        /*000c*/ 	.word	0x00000000
        /*0010*/ 	.short	0x0003
        /*0012*/ 	.short	0x0018
        /*0014*/ 	.byte	0x00, 0xf0, 0x11, 0x00


	//----- nvinfo : EIATTR_KPARAM_INFO
	.align		4
.L_9:
        /*0018*/ 	.byte	0x04, 0x17
        /*001a*/ 	.short	(.L_11 - .L_10)
.L_10:
        /*001c*/ 	.word	0x00000000
        /*0020*/ 	.short	0x0002
        /*0022*/ 	.short	0x0010
        /*0024*/ 	.byte	0x00, 0xf5, 0x21, 0x00


	//----- nvinfo : EIATTR_KPARAM_INFO
	.align		4
.L_11:
        /*0028*/ 	.byte	0x04, 0x17
        /*002a*/ 	.short	(.L_13 - .L_12)
.L_12:
        /*002c*/ 	.word	0x00000000
        /*0030*/ 	.short	0x0001
        /*0032*/ 	.short	0x0008
        /*0034*/ 	.byte	0x00, 0xf5, 0x21, 0x00


	//----- nvinfo : EIATTR_KPARAM_INFO
	.align		4
.L_13:
        /*0038*/ 	.byte	0x04, 0x17
        /*003a*/ 	.short	(.L_15 - .L_14)
.L_14:
        /*003c*/ 	.word	0x00000000
        /*0040*/ 	.short	0x0000
        /*0042*/ 	.short	0x0000
        /*0044*/ 	.byte	0x00, 0xf5, 0x21, 0x00


	//----- nvinfo : EIATTR_SPARSE_MMA_MASK
	.align		4
.L_15:
        /*0048*/ 	.byte	0x03, 0x50
        /*004a*/ 	.short	0x0000


	//----- nvinfo : EIATTR_MAXREG_COUNT
	.align		4
        /*004c*/ 	.byte	0x03, 0x1b
        /*004e*/ 	.short	0x00ff


	//----- nvinfo : EIATTR_MERCURY_ISA_VERSION
	.align		4
        /*0050*/ 	.byte	0x03, 0x5f
        /*0052*/ 	.short	0x0101


	//----- nvinfo : EIATTR_VRC_CTA_INIT_COUNT
	.align		4
        /*0054*/ 	.byte	0x02, 0x4a
	.zero		1
	.zero		1


	//----- nvinfo : EIATTR_EXIT_INSTR_OFFSETS
	.align		4
        /*0058*/ 	.byte	0x04, 0x1c
        /*005a*/ 	.short	(.L_17 - .L_16)


	//   ....[0]....
.L_16:
        /*005c*/ 	.word	0x00000050


	//   ....[1]....
        /*0060*/ 	.word	0x00000360


	//   ....[2]....
        /*0064*/ 	.word	0x00000490


	//----- nvinfo : EIATTR_CRS_STACK_SIZE
	.align		4
.L_17:
        /*0068*/ 	.byte	0x04, 0x1e
        /*006a*/ 	.short	(.L_19 - .L_18)
.L_18:
        /*006c*/ 	.word	0x00000000


	//----- nvinfo : EIATTR_CBANK_PARAM_SIZE
	.align		4
.L_19:
        /*0070*/ 	.byte	0x03, 0x19
        /*0072*/ 	.short	0x001c


	//----- nvinfo : EIATTR_PARAM_CBANK
	.align		4
        /*0074*/ 	.byte	0x04, 0x0a
        /*0076*/ 	.short	(.L_21 - .L_20)
	.align		4
.L_20:
        /*0078*/ 	.word	index@(.nv.constant0._Z4CopyPcS_Pii)
        /*007c*/ 	.short	0x0380
        /*007e*/ 	.short	0x001c


	//----- nvinfo : EIATTR_SW_WAR
	.align		4
.L_21:
        /*0080*/ 	.byte	0x04, 0x36
        /*0082*/ 	.short	(.L_23 - .L_22)
.L_22:
        /*0084*/ 	.word	0x00000008
.L_23:


//--------------------- .nv.callgraph             --------------------------
	.section	.nv.callgraph,"",@"SHT_CUDA_CALLGRAPH"
	.align	4
	.sectionentsize	8
	.align		4
        /*0000*/ 	.word	0x00000000
	.align		4
        /*0004*/ 	.word	0xffffffff
	.align		4
        /*0008*/ 	.word	0x00000000
	.align		4
        /*000c*/ 	.word	0xfffffffe
	.align		4
        /*0010*/ 	.word	0x00000000
	.align		4
        /*0014*/ 	.word	0xfffffffd
	.align		4
        /*0018*/ 	.word	0x00000000
	.align		4
        /*001c*/ 	.word	0xfffffffc


//--------------------- .text._Z4CopyPcS_Pii      --------------------------
	.section	.text._Z4CopyPcS_Pii,"ax",@progbits
	.align	128
        .global         _Z4CopyPcS_Pii
        .type           _Z4CopyPcS_Pii,@function
        .size           _Z4CopyPcS_Pii,(.L_x_5 - _Z4CopyPcS_Pii)
        .other          _Z4CopyPcS_Pii,@"STO_CUDA_ENTRY STV_DEFAULT"
_Z4CopyPcS_Pii:
.text._Z4CopyPcS_Pii:
[----:B------:R-:W-:Y:S01]  /*0000*/  LDC R1, c[0x0][0x37c] ;  /* 0x0000df00ff017b82 */ /* 0x000fe20000000800 */
[----:B------:R-:W0:Y:S01]  /*0010*/  S2R R5, SR_TID.X ;  /* 0x0000000000057919 */ /* 0x000e220000002100 */
[----:B------:R-:W0:Y:S02]  /*0020*/  LDCU UR4, c[0x0][0x398] ;  /* 0x00007300ff0477ac */ /* 0x000e240008000800 */
[----:B0-----:R-:W-:-:S04]  /*0030*/  IADD3 R8, PT, PT, -R5, UR4, RZ ;  /* 0x0000000405087c10 */ /* 0x001fc8000fffe1ff */
[----:B------:R-:W-:-:S13]  /*0040*/  ISETP.GE.AND P0, PT, R8, 0x1, PT ;  /* 0x000000010800780c */ /* 0x000fda0003f06270 */
[----:B------:R-:W-:Y:S05]  /*0050*/  @!P0 EXIT ;  /* 0x000000000000894d */ /* 0x000fea0003800000 */
[----:B------:R-:W0:Y:S01]  /*0060*/  LDC.64 R2, c[0x0][0x390] ;  /* 0x0000e400ff027b82 */ /* 0x000e220000000a00 */
[C---:B------:R-:W-:Y:S01]  /*0070*/  VIADD R0, R5.reuse, -UR4 ;  /* 0x8000000405007c36 */ /* 0x040fe20008000000 */
[----:B------:R-:W-:Y:S01]  /*0080*/  LOP3.LUT R10, R8, 0x3, RZ, 0xc0, !PT ;  /* 0x00000003080a7812 */ /* 0x000fe200078ec0ff */
[----:B------:R-:W1:Y:S01]  /*0090*/  LDCU.64 UR4, c[0x0][0x358] ;  /* 0x00006b00ff0477ac */ /* 0x000e620008000a00 */
[----:B------:R-:W-:Y:S02]  /*00a0*/  BSSY.RECONVERGENT B0, `(.L_x_0) ;  /* 0x000002b000007945 */ /* 0x000fe40003800200 */
[----:B------:R-:W-:Y:S01]  /*00b0*/  ISETP.GT.U32.AND P1, PT, R0, -0x4, PT ;  /* 0xfffffffc0000780c */ /* 0x000fe20003f24070 */
[----:B------:R-:W-:Y:S01]  /*00c0*/  IMAD.MOV.U32 R0, RZ, RZ, RZ ;  /* 0x000000ffff007224 */ /* 0x000fe200078e00ff */
[----:B------:R-:W-:Y:S01]  /*00d0*/  ISETP.NE.AND P0, PT, R10, RZ, PT ;  /* 0x000000ff0a00720c */ /* 0x000fe20003f05270 */
[----:B0-----:R-:W-:-:S10]  /*00e0*/  IMAD.WIDE.U32 R2, R5, 0x4, R2 ;  /* 0x0000000405027825 */ /* 0x001fd400078e0002 */
[----:B-1----:R-:W-:Y:S05]  /*00f0*/  @P1 BRA `(.L_x_1) ;  /* 0x0000000000941947 */ /* 0x002fea0003800000 */
[----:B------:R-:W0:Y:S01]  /*0100*/  LDC.64 R4, c[0x0][0x380] ;  /* 0x0000e000ff047b82 */ /* 0x000e220000000a00 */
[----:B------:R-:W-:Y:S01]  /*0110*/  LOP3.LUT R0, R8, 0x7ffffffc, RZ, 0xc0, !PT ;  /* 0x7ffffffc08007812 */ /* 0x000fe200078ec0ff */
[----:B------:R-:W-:Y:S02]  /*0120*/  IMAD.MOV.U32 R11, RZ, RZ, RZ ;  /* 0x000000ffff0b7224 */ /* 0x000fe400078e00ff */
[----:B------:R-:W-:Y:S02]  /*0130*/  IMAD.MOV.U32 R12, RZ, RZ, RZ ;  /* 0x000000ffff0c7224 */ /* 0x000fe400078e00ff */
[----:B------:R-:W-:Y:S02]  /*0140*/  IMAD.MOV R13, RZ, RZ, -R0 ;  /* 0x000000ffff0d7224 */ /* 0x000fe400078e0a00 */
[----:B------:R-:W1:Y:S05]  /*0150*/  LDC.64 R6, c[0x0][0x388] ;  /* 0x0000e200ff067b82 */ /* 0x000e6a0000000a00 */
.L_x_2:
[----:B--2---:R-:W2:Y:S01]  /*0160*/  LDG.E R14, desc[UR4][R2.64] ;  /* 0x00000004020e7981 */ /* 0x004ea2000c1e1900 */
[----:B0-----:R-:W-:-:S04]  /*0170*/  IADD3 R8, P1, P2, R11, 0x3, R4 ;  /* 0x000000030b087810 */ /* 0x001fc80007a3e004 */
[----:B------:R-:W-:-:S05]  /*0180*/  IADD3.X R9, PT, PT, R12, R5, RZ, P1, P2 ;  /* 0x000000050c097210 */ /* 0x000fca0000fe44ff */
[----:B------:R-:W3:Y:S01]  /*0190*/  LDG.E.U8 R21, desc[UR4][R8.64+-0x3] ;  /* 0xfffffd0408157981 */ /* 0x000ee2000c1e1100 */
[----:B--2---:R-:W-:-:S05]  /*01a0*/  IMAD.IADD R15, R14, 0x1, R11 ;  /* 0x000000010e0f7824 */ /* 0x004fca00078e020b */
[----:B-1----:R-:W-:-:S04]  /*01b0*/  IADD3 R14, P1, PT, R15, R6, RZ ;  /* 0x000000060f0e7210 */ /* 0x002fc80007f3e0ff */
[----:B------:R-:W-:-:S05]  /*01c0*/  LEA.HI.X.SX32 R15, R15, R7, 0x1, P1 ;  /* 0x000000070f0f7211 */ /* 0x000fca00008f0eff */
[----:B---3--:R0:W-:Y:S04]  /*01d0*/  STG.E.U8 desc[UR4][R14.64], R21 ;  /* 0x000000150e007986 */ /* 0x0081e8000c101104 */
[----:B------:R-:W2:Y:S04]  /*01e0*/  LDG.E R16, desc[UR4][R2.64] ;  /* 0x0000000402107981 */ /* 0x000ea8000c1e1900 */
[----:B------:R-:W3:Y:S01]  /*01f0*/  LDG.E.U8 R23, desc[UR4][R8.64+-0x2] ;  /* 0xfffffe0408177981 */ /* 0x000ee2000c1e1100 */
[--C-:B--2---:R-:W-:Y:S02]  /*0200*/  SHF.R.S32.HI R17, RZ, 0x1f, R16.reuse ;  /* 0x0000001fff117819 */ /* 0x104fe40000011410 */
[----:B------:R-:W-:-:S04]  /*0210*/  IADD3 R16, P1, P2, R11, R6, R16 ;  /* 0x000000060b107210 */ /* 0x000fc80007a3e010 */
[----:B------:R-:W-:-:S05]  /*0220*/  IADD3.X R17, PT, PT, R12, R7, R17, P1, P2 ;  /* 0x000000070c117210 */ /* 0x000fca0000fe4411 */
[----:B---3--:R2:W-:Y:S04]  /*0230*/  STG.E.U8 desc[UR4][R16.64+0x1], R23 ;  /* 0x0000011710007986 */ /* 0x0085e8000c101104 */
[----:B------:R-:W3:Y:S04]  /*0240*/  LDG.E R18, desc[UR4][R2.64] ;  /* 0x0000000402127981 */ /* 0x000ee8000c1e1900 */
[----:B------:R-:W4:Y:S01]  /*0250*/  LDG.E.U8 R25, desc[UR4][R8.64+-0x1] ;  /* 0xffffff0408197981 */ /* 0x000f22000c1e1100 */
[--C-:B---3--:R-:W-:Y:S02]  /*0260*/  SHF.R.S32.HI R19, RZ, 0x1f, R18.reuse ;  /* 0x0000001fff137819 */ /* 0x108fe40000011412 */
[----:B------:R-:W-:-:S04]  /*0270*/  IADD3 R18, P1, P2, R11, R6, R18 ;  /* 0x000000060b127210 */ /* 0x000fc80007a3e012 */
[----:B------:R-:W-:-:S05]  /*0280*/  IADD3.X R19, PT, PT, R12, R7, R19, P1, P2 ;  /* 0x000000070c137210 */ /* 0x000fca0000fe4413 */
[----:B----4-:R2:W-:Y:S04]  /*0290*/  STG.E.U8 desc[UR4][R18.64+0x2], R25 ;  /* 0x0000021912007986 */ /* 0x0105e8000c101104 */
[----:B0-----:R-:W3:Y:S04]  /*02a0*/  LDG.E R14, desc[UR4][R2.64] ;  /* 0x00000004020e7981 */ /* 0x001ee8000c1e1900 */
[----:B------:R-:W4:Y:S01]  /*02b0*/  LDG.E.U8 R21, desc[UR4][R8.64] ;  /* 0x0000000408157981 */ /* 0x000f22000c1e1100 */
[----:B------:R-:W-:Y:S01]  /*02c0*/  VIADD R13, R13, 0x4 ;  /* 0x000000040d0d7836 */ /* 0x000fe20000000000 */
[----:B---3--:R-:W-:-:S02]  /*02d0*/  SHF.R.S32.HI R15, RZ, 0x1f, R14 ;  /* 0x0000001fff0f7819 */ /* 0x008fc4000001140e */
[----:B------:R-:W-:-:S04]  /*02e0*/  IADD3 R14, P1, P2, R11, R6, R14 ;  /* 0x000000060b0e7210 */ /* 0x000fc80007a3e00e */
[----:B------:R-:W-:Y:S02]  /*02f0*/  IADD3.X R15, PT, PT, R12, R7, R15, P1, P2 ;  /* 0x000000070c0f7210 */ /* 0x000fe40000fe440f */
[----:B------:R-:W-:Y:S02]  /*0300*/  ISETP.NE.AND P1, PT, R13, RZ, PT ;  /* 0x000000ff0d00720c */ /* 0x000fe40003f25270 */
[----:B------:R-:W-:Y:S01]  /*0310*/  IADD3 R11, P2, PT, R11, 0x4, RZ ;  /* 0x000000040b0b7810 */ /* 0x000fe20007f5e0ff */
[----:B----4-:R2:W-:Y:S04]  /*0320*/  STG.E.U8 desc[UR4][R14.64+0x3], R21 ;  /* 0x000003150e007986 */ /* 0x0105e8000c101104 */
[----:B------:R-:W-:-:S06]  /*0330*/  IMAD.X R12, RZ, RZ, R12, P2 ;  /* 0x000000ffff0c7224 */ /* 0x000fcc00010e060c */
[----:B------:R-:W-:Y:S05]  /*0340*/  @P1 BRA `(.L_x_2) ;  /* 0xfffffffc00841947 */ /* 0x000fea000383ffff */
.L_x_1:
[----:B------:R-:W-:Y:S05]  /*0350*/  BSYNC.RECONVERGENT B0 ;  /* 0x0000000000007941 */ /* 0x000fea0003800200 */
.L_x_0:
[----:B------:R-:W-:Y:S05]  /*0360*/  @!P0 EXIT ;  /* 0x000000000000894d */ /* 0x000fea0003800000 */
[----:B------:R-:W0:Y:S01]  /*0370*/  LDCU.64 UR6, c[0x0][0x380] ;  /* 0x00007000ff0677ac */ /* 0x000e220008000a00 */
[----:B------:R-:W-:Y:S01]  /*0380*/  IMAD.MOV R10, RZ, RZ, -R10 ;  /* 0x000000ffff0a7224 */ /* 0x000fe200078e0a0a */
[----:B------:R-:W1:Y:S01]  /*0390*/  LDCU.64 UR8, c[0x0][0x388] ;  /* 0x00007100ff0877ac */ /* 0x000e620008000a00 */
[----:B0-----:R-:W-:-:S05]  /*03a0*/  IADD3 R4, P0, PT, R0, UR6, RZ ;  /* 0x0000000600047c10 */ /* 0x001fca000ff1e0ff */
[----:B-1----:R-:W-:-:S08]  /*03b0*/  IMAD.X R9, RZ, RZ, UR7, P0 ;  /* 0x00000007ff097e24 */ /* 0x002fd000080e06ff */
.L_x_3:
[----:B0-----:R-:W3:Y:S01]  /*03c0*/  LDG.E R7, desc[UR4][R2.64] ;  /* 0x0000000402077981 */ /* 0x001ee2000c1e1900 */
[----:B------:R-:W-:-:S06]  /*03d0*/  IMAD.MOV.U32 R5, RZ, RZ, R9 ;  /* 0x000000ffff057224 */ /* 0x000fcc00078e0009 */
[----:B------:R0:W4:Y:S01]  /*03e0*/  LDG.E.U8 R5, desc[UR4][R4.64] ;  /* 0x0000000404057981 */ /* 0x000122000c1e1100 */
[----:B------:R-:W-:Y:S01]  /*03f0*/  VIADD R10, R10, 0x1 ;  /* 0x000000010a0a7836 */ /* 0x000fe20000000000 */
[----:B0-----:R-:W-:-:S05]  /*0400*/  IADD3 R4, P1, PT, R4, 0x1, RZ ;  /* 0x0000000104047810 */ /* 0x001fca0007f3e0ff */
[----:B------:R-:W-:Y:S02]  /*0410*/  IMAD.X R9, RZ, RZ, R9, P1 ;  /* 0x000000ffff097224 */ /* 0x000fe400008e0609 */
[----:B---3--:R-:W-:Y:S02]  /*0420*/  IMAD.IADD R7, R7, 0x1, R0 ;  /* 0x0000000107077824 */ /* 0x008fe400078e0200 */
[----:B------:R-:W-:-:S03]  /*0430*/  VIADD R0, R0, 0x1 ;  /* 0x0000000100007836 */ /* 0x000fc60000000000 */
[----:B------:R-:W-:-:S04]  /*0440*/  IADD3 R6, P0, PT, R7, UR8, RZ ;  /* 0x0000000807067c10 */ /* 0x000fc8000ff1e0ff */
[----:B------:R-:W-:Y:S02]  /*0450*/  LEA.HI.X.SX32 R7, R7, UR9, 0x1, P0 ;  /* 0x0000000907077c11 */ /* 0x000fe400080f0eff */
[----:B------:R-:W-:-:S03]  /*0460*/  ISETP.NE.AND P0, PT, R10, RZ, PT ;  /* 0x000000ff0a00720c */ /* 0x000fc60003f05270 */
[----:B----4-:R0:W-:Y:S10]  /*0470*/  STG.E.U8 desc[UR4][R6.64], R5 ;  /* 0x0000000506007986 */ /* 0x0101f4000c101104 */
[----:B------:R-:W-:Y:S05]  /*0480*/  @P0 BRA `(.L_x_3) ;  /* 0xfffffffc00cc0947 */ /* 0x000fea000383ffff */
[----:B------:R-:W-:Y:S05]  /*0490*/  EXIT ;  /* 0x000000000000794d */ /* 0x000fea0003800000 */
.L_x_4:
[----:B------:R-:W-:-:S00]  /*04a0*/  BRA `(.L_x_4) ;  /* 0xfffffffc00fc7947 */ /* 0x000fc0000383ffff */
[----:B------:R-:W-:-:S00]  /*04b0*/  NOP ;  /* 0x0000000000007918 */ /* 0x000fc00000000000 */
        /* <DEDUP_REMOVED lines=12> */
.L_x_5:


//--------------------- .nv.shared.reserved.0     --------------------------
	.section	.nv.shared.reserved.0,"aw",@nobits
	.weak		__nv_reservedSMEM_offset_0_alias
	.size		__nv_reservedSMEM_offset_0_alias, 0, 64
	.other		__nv_reservedSMEM_offset_0_alias,@"STO_CUDA_RESERVED_SHARED STV_DEFAULT"
__nv_reservedSMEM_offset_0_alias:
	.zero		0
	.zero		64


//--------------------- .nv.constant0._Z4CopyPcS_Pii --------------------------
	.section	.nv.constant0._Z4CopyPcS_Pii,"a",@progbits
	.sectionflags	@""
	.align	4
.nv.constant0._Z4CopyPcS_Pii:
	.zero		924


//--------------------- SYMBOLS --------------------------

	.type		.nv.reservedSmem.offset0,@object
	.size		.nv.reservedSmem.offset0,0x4
